	.headerflags	@"EF_CUDA_TEXMODE_UNIFIED EF_CUDA_64BIT_ADDRESS EF_CUDA_ACCELERATORS EF_CUDA_SM90 EF_CUDA_VIRTUAL_SM(EF_CUDA_SM90)"
	.elftype	@"ET_EXEC"


//--------------------- .nv.info                  --------------------------
	.section	.nv.info,"",@"SHT_CUDA_INFO"
	.align	4


	//----- nvinfo : EIATTR_REGCOUNT
	.align		4
        /*0000*/ 	.byte	0x04, 0x2f
        /*0002*/ 	.short	(.L_3 - .L_2)
	.align		4
.L_2:
        /*0004*/ 	.word	index@(triton_poi_fused__native_batch_norm_legit_no_training_add_relu_16)
        /*0008*/ 	.word	0x0000001e


	//----- nvinfo : EIATTR_MIN_STACK_SIZE
	.align		4
.L_3:
        /*000c*/ 	.byte	0x04, 0x12
        /*000e*/ 	.short	(.L_5 - .L_4)
	.align		4
.L_4:
        /*0010*/ 	.word	index@(triton_poi_fused__native_batch_norm_legit_no_training_add_relu_16)
        /*0014*/ 	.word	0x00000000


	//----- nvinfo : EIATTR_FRAME_SIZE
	.align		4
.L_5:
        /*0018*/ 	.byte	0x04, 0x11
        /*001a*/ 	.short	(.L_7 - .L_6)
	.align		4
.L_6:
        /*001c*/ 	.word	index@(triton_poi_fused__native_batch_norm_legit_no_training_add_relu_16)
        /*0020*/ 	.word	0x00000000


	//----- nvinfo : EIATTR_MIN_STACK_SIZE
	.align		4
.L_7:
        /*0024*/ 	.byte	0x04, 0x12
        /*0026*/ 	.short	(.L_9 - .L_8)
	.align		4
.L_8:
        /*0028*/ 	.word	index@(triton_poi_fused__native_batch_norm_legit_no_training_add_relu_16)
        /*002c*/ 	.word	0x00000000
.L_9:


//--------------------- .nv.info.triton_poi_fused__native_batch_norm_legit_no_training_add_relu_16 --------------------------
	.section	.nv.info.triton_poi_fused__native_batch_norm_legit_no_training_add_relu_16,"",@"SHT_CUDA_INFO"
	.sectionflags	@""
	.align	4


	//----- nvinfo : EIATTR_CUDA_API_VERSION
	.align		4
        /*0000*/ 	.byte	0x04, 0x37
        /*0002*/ 	.short	(.L_11 - .L_10)
.L_10:
        /*0004*/ 	.word	0x0000007c


	//----- nvinfo : EIATTR_KPARAM_INFO
	.align		4
.L_11:
        /*0008*/ 	.byte	0x04, 0x17
        /*000a*/ 	.short	(.L_13 - .L_12)
.L_12:
        /*000c*/ 	.word	0x00000000
        /*0010*/ 	.short	0x0008
        /*0012*/ 	.short	0x003c
        /*0014*/ 	.byte	0x00, 0xf0, 0x11, 0x00


	//----- nvinfo : EIATTR_KPARAM_INFO
	.align		4
.L_13:
        /*0018*/ 	.byte	0x04, 0x17
        /*001a*/ 	.short	(.L_15 - .L_14)
.L_14:
        /*001c*/ 	.word	0x00000000
        /*0020*/ 	.short	0x0007
        /*0022*/ 	.short	0x0038
        /*0024*/ 	.byte	0x00, 0xf0, 0x11, 0x00


	//----- nvinfo : EIATTR_KPARAM_INFO
	.align		4
.L_15:
        /*0028*/ 	.byte	0x04, 0x17
        /*002a*/ 	.short	(.L_17 - .L_16)
.L_16:
        /*002c*/ 	.word	0x00000000
        /*0030*/ 	.short	0x0006
        /*0032*/ 	.short	0x0030
        /*0034*/ 	.byte	0x00, 0xf4, 0x21, 0x00


	//----- nvinfo : EIATTR_KPARAM_INFO
	.align		4
.L_17:
        /*0038*/ 	.byte	0x04, 0x17
        /*003a*/ 	.short	(.L_19 - .L_18)
.L_18:
        /*003c*/ 	.word	0x00000000
        /*0040*/ 	.short	0x0005
        /*0042*/ 	.short	0x0028
        /*0044*/ 	.byte	0x00, 0xf4, 0x21, 0x00


	//----- nvinfo : EIATTR_KPARAM_INFO
	.align		4
.L_19:
        /*0048*/ 	.byte	0x04, 0x17
        /*004a*/ 	.short	(.L_21 - .L_20)
.L_20:
        /*004c*/ 	.word	0x00000000
        /*0050*/ 	.short	0x0004
        /*0052*/ 	.short	0x0020
        /*0054*/ 	.byte	0x00, 0xf4, 0x21, 0x00


	//----- nvinfo : EIATTR_KPARAM_INFO
	.align		4
.L_21:
        /*0058*/ 	.byte	0x04, 0x17
        /*005a*/ 	.short	(.L_23 - .L_22)
.L_22:
        /*005c*/ 	.word	0x00000000
        /*0060*/ 	.short	0x0003
        /*0062*/ 	.short	0x0018
        /*0064*/ 	.byte	0x00, 0xf4, 0x21, 0x00


	//----- nvinfo : EIATTR_KPARAM_INFO
	.align		4
.L_23:
        /*0068*/ 	.byte	0x04, 0x17
        /*006a*/ 	.short	(.L_25 - .L_24)
.L_24:
        /*006c*/ 	.word	0x00000000
        /*0070*/ 	.short	0x0002
        /*0072*/ 	.short	0x0010
        /*0074*/ 	.byte	0x00, 0xf4, 0x21, 0x00


	//----- nvinfo : EIATTR_KPARAM_INFO
	.align		4
.L_25:
        /*0078*/ 	.byte	0x04, 0x17
        /*007a*/ 	.short	(.L_27 - .L_26)
.L_26:
        /*007c*/ 	.word	0x00000000
        /*0080*/ 	.short	0x0001
        /*0082*/ 	.short	0x0008
        /*0084*/ 	.byte	0x00, 0xf4, 0x21, 0x00


	//----- nvinfo : EIATTR_KPARAM_INFO
	.align		4
.L_27:
        /*0088*/ 	.byte	0x04, 0x17
        /*008a*/ 	.short	(.L_29 - .L_28)
.L_28:
        /*008c*/ 	.word	0x00000000
        /*0090*/ 	.short	0x0000
        /*0092*/ 	.short	0x0000
        /*0094*/ 	.byte	0x00, 0xf4, 0x21, 0x00


	//----- nvinfo : EIATTR_SPARSE_MMA_MASK
	.align		4
.L_29:
        /*0098*/ 	.byte	0x03, 0x50
        /*009a*/ 	.short	0x0000


	//----- nvinfo : EIATTR_MAXREG_COUNT
	.align		4
        /*009c*/ 	.byte	0x03, 0x1b
        /*009e*/ 	.short	0x00ff


	//----- nvinfo : EIATTR_EXIT_INSTR_OFFSETS
	.align		4
        /*00a0*/ 	.byte	0x04, 0x1c
        /*00a2*/ 	.short	(.L_31 - .L_30)


	//   ....[0]....
.L_30:
        /*00a4*/ 	.word	0x00000600


	//   ....[1]....
        /*00a8*/ 	.word	0x000006d0


	//----- nvinfo : EIATTR_REQNTID
	.align		4
.L_31:
        /*00ac*/ 	.byte	0x04, 0x10
        /*00ae*/ 	.short	(.L_33 - .L_32)
.L_32:
        /*00b0*/ 	.word	0x00000080
        /*00b4*/ 	.word	0x00000001
        /*00b8*/ 	.word	0x00000001


	//----- nvinfo : EIATTR_CBANK_PARAM_SIZE
	.align		4
.L_33:
        /*00bc*/ 	.byte	0x03, 0x19
        /*00be*/ 	.short	0x0040


	//----- nvinfo : EIATTR_PARAM_CBANK
	.align		4
        /*00c0*/ 	.byte	0x04, 0x0a
        /*00c2*/ 	.short	(.L_35 - .L_34)
	.align		4
.L_34:
        /*00c4*/ 	.word	index@(.nv.constant0.triton_poi_fused__native_batch_norm_legit_no_training_add_relu_16)
        /*00c8*/ 	.short	0x0210
        /*00ca*/ 	.short	0x0040


	//----- nvinfo : EIATTR_SW_WAR
	.align		4
.L_35:
        /*00cc*/ 	.byte	0x04, 0x36
        /*00ce*/ 	.short	(.L_37 - .L_36)
.L_36:
        /*00d0*/ 	.word	0x00000008
.L_37:


//--------------------- .nv.callgraph             --------------------------
	.section	.nv.callgraph,"",@"SHT_CUDA_CALLGRAPH"
	.align	4
	.sectionentsize	8
	.align		4
        /*0000*/ 	.word	0x00000000
	.align		4
        /*0004*/ 	.word	0xffffffff
	.align		4
        /*0008*/ 	.word	0x00000000
	.align		4
        /*000c*/ 	.word	0xfffffffe
	.align		4
        /*0010*/ 	.word	0x00000000
	.align		4
        /*0014*/ 	.word	0xfffffffd
	.align		4
        /*0018*/ 	.word	0x00000000
	.align		4
        /*001c*/ 	.word	0xfffffffc


//--------------------- .nv.constant4             --------------------------
	.section	.nv.constant4,"a",@progbits
	.align	8
	.align		8
.nv.constant4:
        /*0000*/ 	.dword	_$_str
	.align		8
        /*0008*/ 	.dword	_$_str_$_2


//--------------------- .text.triton_poi_fused__native_batch_norm_legit_no_training_add_relu_16 --------------------------
	.section	.text.triton_poi_fused__native_batch_norm_legit_no_training_add_relu_16,"ax",@progbits
	.sectionflags	@"SHF_BARRIERS=1"
	.align	128
        .global         triton_poi_fused__native_batch_norm_legit_no_training_add_relu_16
        .type           triton_poi_fused__native_batch_norm_legit_no_training_add_relu_16,@function
        .size           triton_poi_fused__native_batch_norm_legit_no_training_add_relu_16,(.L_x_1 - triton_poi_fused__native_batch_norm_legit_no_training_add_relu_16)
        .other          triton_poi_fused__native_batch_norm_legit_no_training_add_relu_16,@"STO_CUDA_ENTRY STV_DEFAULT"
triton_poi_fused__native_batch_norm_legit_no_training_add_relu_16:
.text.triton_poi_fused__native_batch_norm_legit_no_training_add_relu_16:
[----:B------:R-:W0:Y:S01]  /*0000*/  LDC R1, c[0x0][0x28] ;  /* 0x00000a00ff017b82 */ /* 0x000e220000000800 */
[----:B------:R-:W1:Y:S07]  /*0010*/  S2R R0, SR_TID.X ;  /* 0x0000000000007919 */ /* 0x000e6e0000002100 */
[----:B------:R-:W2:Y:S01]  /*0020*/  S2UR UR4, SR_CTAID.X ;  /* 0x00000000000479c3 */ /* 0x000ea20000002500 */
[----:B------:R-:W-:Y:S01]  /*0030*/  CS2R R8, SRZ ;  /* 0x0000000000087805 */ /* 0x000fe2000001ff00 */
[----:B------:R-:W-:Y:S01]  /*0040*/  ULDC.64 UR8, c[0x0][0x208] ;  /* 0x0000820000087ab9 */ /* 0x000fe20000000a00 */
[----:B------:R-:W3:Y:S05]  /*0050*/  S2R R13, SR_CTAID.Y ;  /* 0x00000000000d7919 */ /* 0x000eea0000002600 */
[----:B------:R-:W4:Y:S08]  /*0060*/  LDC.64 R4, c[0x0][0x220] ;  /* 0x00008800ff047b82 */ /* 0x000f300000000a00 */
[----:B------:R-:W5:Y:S01]  /*0070*/  LDC.64 R20, c[0x0][0x210] ;  /* 0x00008400ff147b82 */ /* 0x000f620000000a00 */
[----:B--2---:R-:W-:-:S07]  /*0080*/  USHF.L.U32 UR4, UR4, 0x2, URZ ;  /* 0x0000000204047899 */ /* 0x004fce000800063f */
[----:B------:R-:W2:Y:S01]  /*0090*/  LDC.64 R14, c[0x0][0x218] ;  /* 0x00008600ff0e7b82 */ /* 0x000ea20000000a00 */
[----:B-1----:R-:W-:-:S07]  /*00a0*/  LOP3.LUT R12, R0, 0x1, RZ, 0xc0, !PT ;  /* 0x00000001000c7812 */ /* 0x002fce00078ec0ff */
[----:B------:R-:W1:Y:S01]  /*00b0*/  LDC.64 R18, c[0x0][0x228] ;  /* 0x00008a00ff127b82 */ /* 0x000e620000000a00 */
[----:B------:R-:W-:-:S04]  /*00c0*/  LEA R23, R12, UR4, 0x1 ;  /* 0x000000040c177c11 */ /* 0x000fc8000f8e08ff */
[C---:B------:R-:W-:Y:S01]  /*00d0*/  ISETP.GE.AND P1, PT, R23.reuse, 0x100, PT ;  /* 0x000001001700780c */ /* 0x040fe20003f26270 */
[----:B----4-:R-:W-:Y:S02]  /*00e0*/  IMAD.WIDE R4, R23, 0x4, R4 ;  /* 0x0000000417047825 */ /* 0x010fe400078e0204 */
[----:B------:R-:W4:Y:S08]  /*00f0*/  LDC.64 R10, c[0x0][0x230] ;  /* 0x00008c00ff0a7b82 */ /* 0x000f300000000a00 */
[----:B------:R-:W4:Y:S02]  /*0100*/  LDC.64 R2, c[0x0][0x238] ;  /* 0x00008e00ff027b82 */ /* 0x000f240000000a00 */
[----:B------:R2:W4:Y:S01]  /*0110*/  @!P1 LDG.E.EL.64 R8, desc[UR8][R4.64] ;  /* 0x0000000804089981 */ /* 0x000522000c2e1b00 */
[----:B------:R-:W-:Y:S01]  /*0120*/  SHF.R.U32.HI R16, RZ, 0x1, R0 ;  /* 0x00000001ff107819 */ /* 0x000fe20000011600 */
[----:B---3--:R-:W-:-:S02]  /*0130*/  IMAD.SHL.U32 R13, R13, 0x40, RZ ;  /* 0x000000400d0d7824 */ /* 0x008fc400078e00ff */
[----:B--2---:R-:W-:Y:S01]  /*0140*/  IMAD.WIDE R24, R23, 0x4, R14 ;  /* 0x0000000417187825 */ /* 0x004fe200078e020e */
[----:B------:R-:W-:-:S04]  /*0150*/  SGXT.U32 R16, R16, 0x6 ;  /* 0x000000061010781a */ /* 0x000fc80000000000 */
[----:B------:R-:W-:Y:S02]  /*0160*/  LOP3.LUT R6, R13, R16, RZ, 0xfc, !PT ;  /* 0x000000100d067212 */ /* 0x000fe400078efcff */
[----:B------:R-:W-:Y:S02]  /*0170*/  CS2R R4, SRZ ;  /* 0x0000000000047805 */ /* 0x000fe4000001ff00 */
[C---:B------:R-:W-:Y:S01]  /*0180*/  ISETP.LT.AND P0, PT, R6.reuse, 0x40, !P1 ;  /* 0x000000400600780c */ /* 0x040fe20004f01270 */
[----:B------:R-:W-:Y:S01]  /*0190*/  IMAD R17, R6, 0x100, R23 ;  /* 0x0000010006117824 */ /* 0x000fe200078e0217 */
[----:B------:R-:W-:Y:S02]  /*01a0*/  CS2R R6, SRZ ;  /* 0x0000000000067805 */ /* 0x000fe4000001ff00 */
[----:B------:R-:W2:Y:S01]  /*01b0*/  @!P1 LDG.E.EL.64 R4, desc[UR8][R24.64] ;  /* 0x0000000818049981 */ /* 0x000ea2000c2e1b00 */
[----:B-----5:R-:W-:Y:S01]  /*01c0*/  IMAD.WIDE R20, R17, 0x4, R20 ;  /* 0x0000000411147825 */ /* 0x020fe200078e0214 */
[----:B------:R-:W-:-:S03]  /*01d0*/  CS2R R14, SRZ ;  /* 0x00000000000e7805 */ /* 0x000fc6000001ff00 */
[----:B-1----:R-:W-:-:S04]  /*01e0*/  IMAD.WIDE R18, R23, 0x4, R18 ;  /* 0x0000000417127825 */ /* 0x002fc800078e0212 */
[----:B------:R1:W2:Y:S01]  /*01f0*/  @P0 LDG.E.EL.64 R6, desc[UR8][R20.64] ;  /* 0x0000000814060981 */ /* 0x0002a2000c2e1b00 */
[----:B----4-:R-:W-:Y:S01]  /*0200*/  IMAD.WIDE R22, R23, 0x4, R10 ;  /* 0x0000000417167825 */ /* 0x010fe200078e020a */
[----:B------:R-:W-:-:S03]  /*0210*/  CS2R R10, SRZ ;  /* 0x00000000000a7805 */ /* 0x000fc6000001ff00 */
[----:B0-----:R-:W-:Y:S01]  /*0220*/  IMAD.WIDE R26, R17, 0x4, R2 ;  /* 0x00000004111a7825 */ /* 0x001fe200078e0202 */
[----:B------:R-:W-:Y:S01]  /*0230*/  CS2R R2, SRZ ;  /* 0x0000000000027805 */ /* 0x000fe2000001ff00 */
[----:B------:R-:W3:Y:S04]  /*0240*/  @!P1 LDG.E.EL.64 R14, desc[UR8][R22.64] ;  /* 0x00000008160e9981 */ /* 0x000ee8000c2e1b00 */
[----:B------:R-:W3:Y:S04]  /*0250*/  @!P1 LDG.E.EL.64 R10, desc[UR8][R18.64] ;  /* 0x00000008120a9981 */ /* 0x000ee8000c2e1b00 */
[----:B------:R-:W4:Y:S01]  /*0260*/  @P0 LDG.E.EL.64 R2, desc[UR8][R26.64] ;  /* 0x000000081a020981 */ /* 0x000f22000c2e1b00 */
[----:B------:R-:W0:Y:S01]  /*0270*/  S2UR UR6, SR_CgaCtaId ;  /* 0x00000000000679c3 */ /* 0x000e220000008800 */
[----:B------:R-:W-:-:S02]  /*0280*/  UMOV UR5, 0x400 ;  /* 0x0000040000057882 */ /* 0x000fc40000000000 */
[----:B0-----:R-:W-:Y:S01]  /*0290*/  UPRMT UR5, UR6, 0x654, UR5 ;  /* 0x0000065406057896 */ /* 0x001fe20008000005 */
[----:B------:R-:W-:Y:S01]  /*02a0*/  FADD R8, R8, 9.9999997473787516356e-06 ;  /* 0x3727c5ac08087421 */ /* 0x000fe20000000000 */
[----:B------:R-:W-:-:S03]  /*02b0*/  FADD R9, R9, 9.9999997473787516356e-06 ;  /* 0x3727c5ac09097421 */ /* 0x000fc60000000000 */
[----:B------:R-:W0:Y:S08]  /*02c0*/  MUFU.SQRT R17, R8 ;  /* 0x0000000800117308 */ /* 0x000e300000002000 */
[----:B-1----:R-:W1:Y:S01]  /*02d0*/  MUFU.SQRT R20, R9 ;  /* 0x0000000900147308 */ /* 0x002e620000002000 */
[C---:B0-----:R-:W-:Y:S02]  /*02e0*/  FSETP.GT.AND P0, PT, R17.reuse, 8.50705917302346158658e+37, PT ;  /* 0x7e8000001100780b */ /* 0x041fe40003f04000 */
[----:B------:R-:W-:-:S02]  /*02f0*/  FSETP.GEU.AND P2, PT, R17, 1.175494350822287508e-38, PT ;  /* 0x008000001100780b */ /* 0x000fc40003f4e000 */
[C---:B-1----:R-:W-:Y:S02]  /*0300*/  FSETP.GT.AND P1, PT, R20.reuse, 8.50705917302346158658e+37, PT ;  /* 0x7e8000001400780b */ /* 0x042fe40003f24000 */
[----:B------:R-:W-:-:S07]  /*0310*/  FSETP.GEU.AND P3, PT, R20, 1.175494350822287508e-38, PT ;  /* 0x008000001400780b */ /* 0x000fce0003f6e000 */
[----:B------:R-:W-:-:S04]  /*0320*/  @P0 FMUL R17, R17, 0.25 ;  /* 0x3e80000011110820 */ /* 0x000fc80000400000 */
[----:B------:R-:W-:Y:S01]  /*0330*/  @!P2 FMUL R17, R17, 16777216 ;  /* 0x4b8000001111a820 */ /* 0x000fe20000400000 */
[----:B------:R-:W-:-:S04]  /*0340*/  @P1 FMUL R20, R20, 0.25 ;  /* 0x3e80000014141820 */ /* 0x000fc80000400000 */
[----:B------:R-:W-:Y:S01]  /*0350*/  @!P3 FMUL R20, R20, 16777216 ;  /* 0x4b8000001414b820 */ /* 0x000fe20000400000 */
[----:B------:R-:W0:Y:S01]  /*0360*/  MUFU.RCP R17, R17 ;  /* 0x0000001100117308 */ /* 0x000e220000001000 */
[----:B------:R-:W-:-:S07]  /*0370*/  IMAD.MOV.U32 R9, RZ, RZ, 0x3e800000 ;  /* 0x3e800000ff097424 */ /* 0x000fce00078e00ff */
[----:B------:R-:W1:Y:S01]  /*0380*/  MUFU.RCP R20, R20 ;  /* 0x0000001400147308 */ /* 0x000e620000001000 */
[C---:B------:R-:W-:Y:S02]  /*0390*/  FSEL R8, R9.reuse, 1, P0 ;  /* 0x3f80000009087808 */ /* 0x040fe40000000000 */
[----:B------:R-:W-:-:S03]  /*03a0*/  FSEL R9, R9, 1, P1 ;  /* 0x3f80000009097808 */ /* 0x000fc60000800000 */
[----:B------:R-:W-:Y:S02]  /*03b0*/  @!P2 FMUL R8, R8, 16777216 ;  /* 0x4b8000000808a820 */ /* 0x000fe40000400000 */
[----:B------:R-:W-:Y:S01]  /*03c0*/  @!P3 FMUL R9, R9, 16777216 ;  /* 0x4b8000000909b820 */ /* 0x000fe20000400000 */
[----:B--2---:R-:W-:Y:S01]  /*03d0*/  FADD R5, -R5, R7 ;  /* 0x0000000705057221 */ /* 0x004fe20000000100 */
[----:B------:R-:W-:Y:S01]  /*03e0*/  FADD R4, -R4, R6 ;  /* 0x0000000604047221 */ /* 0x000fe20000000100 */
[----:B0-----:R-:W-:Y:S01]  /*03f0*/  FMUL R7, R17, R8 ;  /* 0x0000000811077220 */ /* 0x001fe20000400000 */
[----:B-1----:R-:W-:-:S03]  /*0400*/  FMUL R8, R20, R9 ;  /* 0x0000000914087220 */ /* 0x002fc60000400000 */
[----:B------:R-:W-:Y:S01]  /*0410*/  FMUL R7, R4, R7 ;  /* 0x0000000704077220 */ /* 0x000fe20000400000 */
[----:B------:R-:W-:-:S03]  /*0420*/  FMUL R8, R5, R8 ;  /* 0x0000000805087220 */ /* 0x000fc60000400000 */
[----:B---3--:R-:W-:Y:S01]  /*0430*/  FFMA R7, R7, R10, R14 ;  /* 0x0000000a07077223 */ /* 0x008fe2000000000e */
[----:B------:R-:W-:Y:S02]  /*0440*/  IMAD.SHL.U32 R9, R12, 0x80, RZ ;  /* 0x000000800c097824 */ /* 0x000fe400078e00ff */
[----:B------:R-:W-:Y:S01]  /*0450*/  FFMA R8, R8, R11, R15 ;  /* 0x0000000b08087223 */ /* 0x000fe2000000000f */
[----:B------:R-:W-:Y:S02]  /*0460*/  LEA R5, R12, UR5, 0x4 ;  /* 0x000000050c057c11 */ /* 0x000fe4000f8e20ff */
[C---:B----4-:R-:W-:Y:S01]  /*0470*/  FSETP.GEU.AND P1, PT, R7.reuse, -R2, PT ;  /* 0x800000020700720b */ /* 0x050fe20003f2e000 */
[----:B------:R-:W-:Y:S01]  /*0480*/  FADD R2, R7, R2 ;  /* 0x0000000207027221 */ /* 0x000fe20000000000 */
[C---:B------:R-:W-:Y:S02]  /*0490*/  LOP3.LUT R16, R9.reuse, R16, RZ, 0xfc, !PT ;  /* 0x0000001009107212 */ /* 0x040fe400078efcff */
[C---:B------:R-:W-:Y:S01]  /*04a0*/  FSETP.GEU.AND P2, PT, R8.reuse, -R3, PT ;  /* 0x800000030800720b */ /* 0x040fe20003f4e000 */
[----:B------:R-:W-:Y:S01]  /*04b0*/  FADD R3, R8, R3 ;  /* 0x0000000308037221 */ /* 0x000fe20000000000 */
[----:B------:R-:W-:Y:S01]  /*04c0*/  LEA.HI R9, R9, UR5, RZ, 0x1d ;  /* 0x0000000509097c11 */ /* 0x000fe2000f8fe8ff */
[----:B------:R-:W-:Y:S01]  /*04d0*/  IMAD R5, R16, 0x4, R5 ;  /* 0x0000000410057824 */ /* 0x000fe200078e0205 */
[----:B------:R-:W-:-:S02]  /*04e0*/  FSEL R2, R2, RZ, P1 ;  /* 0x000000ff02027208 */ /* 0x000fc40000800000 */
[----:B------:R-:W-:Y:S01]  /*04f0*/  FSEL R3, R3, RZ, P2 ;  /* 0x000000ff03037208 */ /* 0x000fe20001000000 */
[----:B------:R-:W-:Y:S01]  /*0500*/  IMAD R16, R16, 0x4, R9 ;  /* 0x0000000410107824 */ /* 0x000fe200078e0209 */
[----:B------:R-:W-:Y:S01]  /*0510*/  SHF.R.U32.HI R4, RZ, 0x5, R0 ;  /* 0x00000005ff047819 */ /* 0x000fe20000011600 */
[----:B------:R0:W-:Y:S03]  /*0520*/  STS [R5], R2 ;  /* 0x0000000205007388 */ /* 0x0001e60000000800 */
[----:B------:R-:W-:Y:S01]  /*0530*/  SGXT.U32 R4, R4, 0x2 ;  /* 0x000000020404781a */ /* 0x000fe20000000000 */
[----:B------:R0:W-:Y:S01]  /*0540*/  STS [R16+0x108], R3 ;  /* 0x0001080310007388 */ /* 0x0001e20000000800 */
[----:B------:R-:W-:Y:S02]  /*0550*/  IMAD.SHL.U32 R6, R0, 0x2, RZ ;  /* 0x0000000200067824 */ /* 0x000fe400078e00ff */
[----:B------:R-:W-:-:S03]  /*0560*/  LOP3.LUT R4, R4, UR4, RZ, 0xfc, !PT ;  /* 0x0000000404047c12 */ /* 0x000fc6000f8efcff */
[----:B------:R-:W-:Y:S01]  /*0570*/  LOP3.LUT R13, R13, 0x3e, R6, 0xf8, !PT ;  /* 0x0000003e0d0d7812 */ /* 0x000fe200078ef806 */
[----:B------:R-:W-:Y:S01]  /*0580*/  BAR.SYNC.DEFER_BLOCKING 0x0 ;  /* 0x0000000000007b1d */ /* 0x000fe20000010000 */
[----:B------:R-:W-:Y:S02]  /*0590*/  ISETP.GE.AND P0, PT, R4, 0x100, PT ;  /* 0x000001000400780c */ /* 0x000fe40003f06270 */
[----:B------:R-:W-:Y:S02]  /*05a0*/  SHF.R.U32.HI R6, RZ, 0x2, R0 ;  /* 0x00000002ff067819 */ /* 0x000fe40000011600 */
[----:B------:R-:W-:Y:S01]  /*05b0*/  ISETP.LT.AND P0, PT, R13, 0x40, !P0 ;  /* 0x000000400d00780c */ /* 0x000fe20004701270 */
[----:B------:R-:W-:Y:S01]  /*05c0*/  IMAD.SHL.U32 R0, R0, 0x8, RZ ;  /* 0x0000000800007824 */ /* 0x000fe200078e00ff */
[----:B------:R-:W-:-:S04]  /*05d0*/  LOP3.LUT R6, R6, 0x18, RZ, 0xc0, !PT ;  /* 0x0000001806067812 */ /* 0x000fc800078ec0ff */
[----:B------:R-:W-:-:S04]  /*05e0*/  LOP3.LUT R7, R0, 0x3f8, RZ, 0xc0, !PT ;  /* 0x000003f800077812 */ /* 0x000fc800078ec0ff */
[----:B------:R-:W-:-:S03]  /*05f0*/  IADD3 R7, R7, UR5, R6 ;  /* 0x0000000507077c10 */ /* 0x000fc6000fffe006 */
[----:B0-----:R-:W-:Y:S05]  /*0600*/  @!P0 EXIT ;  /* 0x000000000000894d */ /* 0x001fea0003800000 */
[----:B------:R-:W0:Y:S01]  /*0610*/  LDS.64 R8, [R7] ;  /* 0x0000000007087984 */ /* 0x000e220000000a00 */
[----:B------:R-:W-:Y:S01]  /*0620*/  SHF.R.S32.HI R0, RZ, 0x1f, R13 ;  /* 0x0000001fff007819 */ /* 0x000fe2000001140d */
[----:B------:R-:W1:Y:S03]  /*0630*/  LDC.64 R2, c[0x0][0x240] ;  /* 0x00009000ff027b82 */ /* 0x000e660000000a00 */
[----:B------:R-:W-:-:S04]  /*0640*/  LEA.HI R0, R0, R13, RZ, 0x4 ;  /* 0x0000000d00007211 */ /* 0x000fc800078f20ff */
[C---:B------:R-:W-:Y:S01]  /*0650*/  LOP3.LUT R6, R0.reuse, 0xfffffff0, RZ, 0xc0, !PT ;  /* 0xfffffff000067812 */ /* 0x040fe200078ec0ff */
[----:B------:R-:W-:-:S04]  /*0660*/  IMAD.SHL.U32 R0, R0, 0x100, RZ ;  /* 0x0000010000007824 */ /* 0x000fc800078e00ff */
[----:B------:R-:W-:Y:S01]  /*0670*/  IMAD.IADD R13, R13, 0x1, -R6 ;  /* 0x000000010d0d7824 */ /* 0x000fe200078e0a06 */
[----:B------:R-:W-:-:S03]  /*0680*/  LOP3.LUT R0, R0, 0xfffff000, RZ, 0xc0, !PT ;  /* 0xfffff00000007812 */ /* 0x000fc600078ec0ff */
[----:B------:R-:W-:-:S04]  /*0690*/  IMAD R13, R4, 0x10, R13 ;  /* 0x00000010040d7824 */ /* 0x000fc800078e020d */
[----:B------:R-:W-:-:S04]  /*06a0*/  IMAD.IADD R13, R13, 0x1, R0 ;  /* 0x000000010d0d7824 */ /* 0x000fc800078e0200 */
[----:B-1----:R-:W-:-:S05]  /*06b0*/  IMAD.WIDE R2, R13, 0x4, R2 ;  /* 0x000000040d027825 */ /* 0x002fca00078e0202 */
[----:B0-----:R-:W-:Y:S01]  /*06c0*/  STG.E.64 desc[UR8][R2.64], R8 ;  /* 0x0000000802007986 */ /* 0x001fe2000c101b08 */
[----:B------:R-:W-:Y:S05]  /*06d0*/  EXIT ;  /* 0x000000000000794d */ /* 0x000fea0003800000 */
.L_x_0:
[----:B------:R-:W-:-:S00]  /*06e0*/  BRA `(.L_x_0) ;  /* 0xfffffffc00fc7947 */ /* 0x000fc0000383ffff */
[----:B------:R-:W-:-:S00]  /*06f0*/  NOP ;  /* 0x0000000000007918 */ /* 0x000fc00000000000 */
        /* <DEDUP_REMOVED lines=8> */
.L_x_1:


//--------------------- .nv.global.init           --------------------------
	.section	.nv.global.init,"aw",@progbits
.nv.global.init:
	.type		_$_str,@object
	.size		_$_str,(_$_str_$_2 - _$_str)
_$_str:
        /*0000*/ 	.byte	0x5f, 0x5f, 0x43, 0x55, 0x44, 0x41, 0x5f, 0x46, 0x54, 0x5a, 0x00
	.type		_$_str_$_2,@object
	.size		_$_str_$_2,(.L_1 - _$_str_$_2)
_$_str_$_2:
        /*000b*/ 	.byte	0x5f, 0x5f, 0x43, 0x55, 0x44, 0x41, 0x5f, 0x50, 0x52, 0x45, 0x43, 0x5f, 0x53, 0x51, 0x52, 0x54
        /*001b*/ 	.byte	0x00
.L_1:


//--------------------- .nv.shared.triton_poi_fused__native_batch_norm_legit_no_training_add_relu_16 --------------------------
	.section	.nv.shared.triton_poi_fused__native_batch_norm_legit_no_training_add_relu_16,"aw",@nobits
	.sectionflags	@""
	.align	16
	.zero		1024


//--------------------- .nv.constant0.triton_poi_fused__native_batch_norm_legit_no_training_add_relu_16 --------------------------
	.section	.nv.constant0.triton_poi_fused__native_batch_norm_legit_no_training_add_relu_16,"a",@progbits
	.sectionflags	@""
	.align	4
.nv.constant0.triton_poi_fused__native_batch_norm_legit_no_training_add_relu_16:
	.zero		592
